//
// Generated by NVIDIA NVVM Compiler
//
// Compiler Build ID: CL-36424714
// Cuda compilation tools, release 13.0, V13.0.88
// Based on NVVM 20.0.0
//

.version 9.0
.target sm_100
.address_size 64

	// .globl	_Z7optMultPiS_S_iii
// _ZZ7optMultPiS_S_iiiE5tileA has been demoted
// _ZZ7optMultPiS_S_iiiE5tileB has been demoted

.visible .entry _Z7optMultPiS_S_iii(
	.param .u64 .ptr .align 1 _Z7optMultPiS_S_iii_param_0,
	.param .u64 .ptr .align 1 _Z7optMultPiS_S_iii_param_1,
	.param .u64 .ptr .align 1 _Z7optMultPiS_S_iii_param_2,
	.param .u32 _Z7optMultPiS_S_iii_param_3,
	.param .u32 _Z7optMultPiS_S_iii_param_4,
	.param .u32 _Z7optMultPiS_S_iii_param_5
)
{
	.reg .pred 	%p<12>;
	.reg .b32 	%r<155>;
	.reg .b64 	%rd<13>;
	// demoted variable
	.shared .align 4 .b8 _ZZ7optMultPiS_S_iiiE5tileA[4096];
	// demoted variable
	.shared .align 4 .b8 _ZZ7optMultPiS_S_iiiE5tileB[4096];
	ld.param.u64 	%rd4, [_Z7optMultPiS_S_iii_param_0];
	ld.param.u64 	%rd5, [_Z7optMultPiS_S_iii_param_1];
	ld.param.u64 	%rd6, [_Z7optMultPiS_S_iii_param_2];
	ld.param.u32 	%r30, [_Z7optMultPiS_S_iii_param_3];
	ld.param.u32 	%r31, [_Z7optMultPiS_S_iii_param_4];
	ld.param.u32 	%r32, [_Z7optMultPiS_S_iii_param_5];
	mov.u32 	%r34, %ctaid.y;
	mov.u32 	%r35, %ntid.y;
	mov.u32 	%r148, %tid.y;
	mad.lo.s32 	%r2, %r34, %r35, %r148;
	mov.u32 	%r36, %ctaid.x;
	mov.u32 	%r37, %ntid.x;
	mov.u32 	%r146, %tid.x;
	mad.lo.s32 	%r4, %r36, %r37, %r146;
	shl.b32 	%r38, %r148, 7;
	mov.u32 	%r39, _ZZ7optMultPiS_S_iiiE5tileA;
	add.s32 	%r5, %r39, %r38;
	shl.b32 	%r40, %r146, 2;
	add.s32 	%r6, %r5, %r40;
	mov.b32 	%r154, 0;
	st.shared.u32 	[%r6], %r154;
	mov.u32 	%r41, _ZZ7optMultPiS_S_iiiE5tileB;
	add.s32 	%r42, %r41, %r38;
	add.s32 	%r7, %r42, %r40;
	st.shared.u32 	[%r7], %r154;
	setp.lt.s32 	%p1, %r32, 1;
	@%p1 bra 	$L__BB0_7;
	add.s32 	%r44, %r32, 31;
	shr.u32 	%r45, %r44, 5;
	add.s32 	%r8, %r41, %r40;
	neg.s32 	%r150, %r45;
	mad.lo.s32 	%r149, %r148, %r31, %r4;
	shl.b32 	%r11, %r31, 5;
	mad.lo.s32 	%r147, %r32, %r2, %r146;
	cvta.to.global.u64 	%rd1, %rd4;
	cvta.to.global.u64 	%rd2, %rd5;
	mov.b32 	%r154, 0;
$L__BB0_2:
	setp.ge.s32 	%p2, %r2, %r30;
	mul.wide.s32 	%rd7, %r147, 4;
	add.s64 	%rd3, %rd1, %rd7;
	setp.ge.s32 	%p3, %r146, %r32;
	mov.b32 	%r152, 0;
	or.pred  	%p4, %p2, %p3;
	@%p4 bra 	$L__BB0_4;
	ld.global.u32 	%r152, [%rd3];
$L__BB0_4:
	setp.ge.s32 	%p5, %r4, %r31;
	st.shared.u32 	[%r6], %r152;
	setp.ge.s32 	%p6, %r148, %r32;
	mov.b32 	%r153, 0;
	or.pred  	%p7, %p5, %p6;
	@%p7 bra 	$L__BB0_6;
	mul.wide.s32 	%rd8, %r149, 4;
	add.s64 	%rd9, %rd2, %rd8;
	ld.global.u32 	%r153, [%rd9];
$L__BB0_6:
	st.shared.u32 	[%r7], %r153;
	bar.sync 	0;
	ld.shared.u32 	%r50, [%r5];
	ld.shared.u32 	%r51, [%r8];
	mad.lo.s32 	%r52, %r51, %r50, %r154;
	ld.shared.u32 	%r53, [%r5+4];
	ld.shared.u32 	%r54, [%r8+128];
	mad.lo.s32 	%r55, %r54, %r53, %r52;
	ld.shared.u32 	%r56, [%r5+8];
	ld.shared.u32 	%r57, [%r8+256];
	mad.lo.s32 	%r58, %r57, %r56, %r55;
	ld.shared.u32 	%r59, [%r5+12];
	ld.shared.u32 	%r60, [%r8+384];
	mad.lo.s32 	%r61, %r60, %r59, %r58;
	ld.shared.u32 	%r62, [%r5+16];
	ld.shared.u32 	%r63, [%r8+512];
	mad.lo.s32 	%r64, %r63, %r62, %r61;
	ld.shared.u32 	%r65, [%r5+20];
	ld.shared.u32 	%r66, [%r8+640];
	mad.lo.s32 	%r67, %r66, %r65, %r64;
	ld.shared.u32 	%r68, [%r5+24];
	ld.shared.u32 	%r69, [%r8+768];
	mad.lo.s32 	%r70, %r69, %r68, %r67;
	ld.shared.u32 	%r71, [%r5+28];
	ld.shared.u32 	%r72, [%r8+896];
	mad.lo.s32 	%r73, %r72, %r71, %r70;
	ld.shared.u32 	%r74, [%r5+32];
	ld.shared.u32 	%r75, [%r8+1024];
	mad.lo.s32 	%r76, %r75, %r74, %r73;
	ld.shared.u32 	%r77, [%r5+36];
	ld.shared.u32 	%r78, [%r8+1152];
	mad.lo.s32 	%r79, %r78, %r77, %r76;
	ld.shared.u32 	%r80, [%r5+40];
	ld.shared.u32 	%r81, [%r8+1280];
	mad.lo.s32 	%r82, %r81, %r80, %r79;
	ld.shared.u32 	%r83, [%r5+44];
	ld.shared.u32 	%r84, [%r8+1408];
	mad.lo.s32 	%r85, %r84, %r83, %r82;
	ld.shared.u32 	%r86, [%r5+48];
	ld.shared.u32 	%r87, [%r8+1536];
	mad.lo.s32 	%r88, %r87, %r86, %r85;
	ld.shared.u32 	%r89, [%r5+52];
	ld.shared.u32 	%r90, [%r8+1664];
	mad.lo.s32 	%r91, %r90, %r89, %r88;
	ld.shared.u32 	%r92, [%r5+56];
	ld.shared.u32 	%r93, [%r8+1792];
	mad.lo.s32 	%r94, %r93, %r92, %r91;
	ld.shared.u32 	%r95, [%r5+60];
	ld.shared.u32 	%r96, [%r8+1920];
	mad.lo.s32 	%r97, %r96, %r95, %r94;
	ld.shared.u32 	%r98, [%r5+64];
	ld.shared.u32 	%r99, [%r8+2048];
	mad.lo.s32 	%r100, %r99, %r98, %r97;
	ld.shared.u32 	%r101, [%r5+68];
	ld.shared.u32 	%r102, [%r8+2176];
	mad.lo.s32 	%r103, %r102, %r101, %r100;
	ld.shared.u32 	%r104, [%r5+72];
	ld.shared.u32 	%r105, [%r8+2304];
	mad.lo.s32 	%r106, %r105, %r104, %r103;
	ld.shared.u32 	%r107, [%r5+76];
	ld.shared.u32 	%r108, [%r8+2432];
	mad.lo.s32 	%r109, %r108, %r107, %r106;
	ld.shared.u32 	%r110, [%r5+80];
	ld.shared.u32 	%r111, [%r8+2560];
	mad.lo.s32 	%r112, %r111, %r110, %r109;
	ld.shared.u32 	%r113, [%r5+84];
	ld.shared.u32 	%r114, [%r8+2688];
	mad.lo.s32 	%r115, %r114, %r113, %r112;
	ld.shared.u32 	%r116, [%r5+88];
	ld.shared.u32 	%r117, [%r8+2816];
	mad.lo.s32 	%r118, %r117, %r116, %r115;
	ld.shared.u32 	%r119, [%r5+92];
	ld.shared.u32 	%r120, [%r8+2944];
	mad.lo.s32 	%r121, %r120, %r119, %r118;
	ld.shared.u32 	%r122, [%r5+96];
	ld.shared.u32 	%r123, [%r8+3072];
	mad.lo.s32 	%r124, %r123, %r122, %r121;
	ld.shared.u32 	%r125, [%r5+100];
	ld.shared.u32 	%r126, [%r8+3200];
	mad.lo.s32 	%r127, %r126, %r125, %r124;
	ld.shared.u32 	%r128, [%r5+104];
	ld.shared.u32 	%r129, [%r8+3328];
	mad.lo.s32 	%r130, %r129, %r128, %r127;
	ld.shared.u32 	%r131, [%r5+108];
	ld.shared.u32 	%r132, [%r8+3456];
	mad.lo.s32 	%r133, %r132, %r131, %r130;
	ld.shared.u32 	%r134, [%r5+112];
	ld.shared.u32 	%r135, [%r8+3584];
	mad.lo.s32 	%r136, %r135, %r134, %r133;
	ld.shared.u32 	%r137, [%r5+116];
	ld.shared.u32 	%r138, [%r8+3712];
	mad.lo.s32 	%r139, %r138, %r137, %r136;
	ld.shared.u32 	%r140, [%r5+120];
	ld.shared.u32 	%r141, [%r8+3840];
	mad.lo.s32 	%r142, %r141, %r140, %r139;
	ld.shared.u32 	%r143, [%r5+124];
	ld.shared.u32 	%r144, [%r8+3968];
	mad.lo.s32 	%r154, %r144, %r143, %r142;
	add.s32 	%r150, %r150, 1;
	setp.ne.s32 	%p8, %r150, 0;
	add.s32 	%r149, %r149, %r11;
	add.s32 	%r148, %r148, 32;
	add.s32 	%r147, %r147, 32;
	add.s32 	%r146, %r146, 32;
	@%p8 bra 	$L__BB0_2;
$L__BB0_7:
	setp.ge.s32 	%p9, %r2, %r30;
	setp.ge.s32 	%p10, %r4, %r31;
	or.pred  	%p11, %p9, %p10;
	@%p11 bra 	$L__BB0_9;
	mad.lo.s32 	%r145, %r31, %r2, %r4;
	cvta.to.global.u64 	%rd10, %rd6;
	mul.wide.s32 	%rd11, %r145, 4;
	add.s64 	%rd12, %rd10, %rd11;
	st.global.u32 	[%rd12], %r154;
$L__BB0_9:
	ret;

}


// ===== COMPILED SASS (sm_100) =====

	.target	sm_100

	.elftype	@"ET_EXEC"


//--------------------- .note.nv.tkinfo           --------------------------
	.section	.note.nv.tkinfo,"",@"SHT_NOTE"
	.sectionflags	@"SHF_NOTE_NV_TKINFO"
	.tkinfo
        /*0018*/ 	.word	0x00000002
        /*0030*/ 	.string	""
        /*0030*/ 	.string	"ptxas"
        /*0030*/ 	.string	"Cuda compilation tools, release 13.0, V13.0.88"
        /*0030*/ 	.string	"Build cuda_13.0.r13.0/compiler.36424714_0"
        /*0030*/ 	.string	"-arch sm_100 -m 64 "



//--------------------- .note.nv.cuinfo           --------------------------
	.section	.note.nv.cuinfo,"",@"SHT_NOTE"
	.sectionflags	@"SHF_NOTE_NV_CUINFO"
        /*0018*/ 	.short	0x0002
        /*001a*/ 	.short	0x0064
        /*001c*/ 	.short	0x0082
	.zero		2


//--------------------- .nv.info                  --------------------------
	.section	.nv.info,"",@"SHT_CUDA_INFO"
	.align	4


	//----- nvinfo : EIATTR_REGCOUNT
	.align		4
        /*0000*/ 	.byte	0x04, 0x2f
        /*0002*/ 	.short	(.L_1 - .L_0)
	.align		4
.L_0:
        /*0004*/ 	.word	index@(_Z7optMultPiS_S_iii)
        /*0008*/ 	.word	0x0000001f


	//----- nvinfo : EIATTR_FRAME_SIZE
	.align		4
.L_1:
        /*000c*/ 	.byte	0x04, 0x11
        /*000e*/ 	.short	(.L_3 - .L_2)
	.align		4
.L_2:
        /*0010*/ 	.word	index@(_Z7optMultPiS_S_iii)
        /*0014*/ 	.word	0x00000000


	//----- nvinfo : EIATTR_MIN_STACK_SIZE
	.align		4
.L_3:
        /*0018*/ 	.byte	0x04, 0x12
        /*001a*/ 	.short	(.L_5 - .L_4)
	.align		4
.L_4:
        /*001c*/ 	.word	index@(_Z7optMultPiS_S_iii)
        /*0020*/ 	.word	0x00000000
.L_5:


//--------------------- .nv.compat                --------------------------
	.section	.nv.compat,"",@"SHT_CUDA_COMPAT_INFO"
	.align	4
        /*0000*/ 	.byte	0x02, 0x09, 0x00, 0x00, 0x02, 0x02, 0x01, 0x00, 0x02, 0x05, 0x05, 0x00, 0x03, 0x07, 0x01, 0x01
        /*0010*/ 	.byte	0x02, 0x03, 0x00, 0x00, 0x02, 0x06, 0x01, 0x00, 0x04, 0x0b, 0x08, 0x00, 0x09, 0x00, 0x00, 0x00
        /*0020*/ 	.byte	0x00, 0x00, 0x00, 0x00


//--------------------- .nv.info._Z7optMultPiS_S_iii --------------------------
	.section	.nv.info._Z7optMultPiS_S_iii,"",@"SHT_CUDA_INFO"
	.sectionflags	@""
	.align	4


	//----- nvinfo : EIATTR_CUDA_API_VERSION
	.align		4
        /*0000*/ 	.byte	0x04, 0x37
        /*0002*/ 	.short	(.L_7 - .L_6)
.L_6:
        /*0004*/ 	.word	0x00000082


	//----- nvinfo : EIATTR_KPARAM_INFO
	.align		4
.L_7:
        /*0008*/ 	.byte	0x04, 0x17
        /*000a*/ 	.short	(.L_9 - .L_8)
.L_8:
        /*000c*/ 	.word	0x00000000
        /*0010*/ 	.short	0x0005
        /*0012*/ 	.short	0x0020
        /*0014*/ 	.byte	0x00, 0xf0, 0x11, 0x00


	//----- nvinfo : EIATTR_KPARAM_INFO
	.align		4
.L_9:
        /*0018*/ 	.byte	0x04, 0x17
        /*001a*/ 	.short	(.L_11 - .L_10)
.L_10:
        /*001c*/ 	.word	0x00000000
        /*0020*/ 	.short	0x0004
        /*0022*/ 	.short	0x001c
        /*0024*/ 	.byte	0x00, 0xf0, 0x11, 0x00


	//----- nvinfo : EIATTR_KPARAM_INFO
	.align		4
.L_11:
        /*0028*/ 	.byte	0x04, 0x17
        /*002a*/ 	.short	(.L_13 - .L_12)
.L_12:
        /*002c*/ 	.word	0x00000000
        /*0030*/ 	.short	0x0003
        /*0032*/ 	.short	0x0018
        /*0034*/ 	.byte	0x00, 0xf0, 0x11, 0x00


	//----- nvinfo : EIATTR_KPARAM_INFO
	.align		4
.L_13:
        /*0038*/ 	.byte	0x04, 0x17
        /*003a*/ 	.short	(.L_15 - .L_14)
.L_14:
        /*003c*/ 	.word	0x00000000
        /*0040*/ 	.short	0x0002
        /*0042*/ 	.short	0x0010
        /*0044*/ 	.byte	0x00, 0xf5, 0x21, 0x00


	//----- nvinfo : EIATTR_KPARAM_INFO
	.align		4
.L_15:
        /*0048*/ 	.byte	0x04, 0x17
        /*004a*/ 	.short	(.L_17 - .L_16)
.L_16:
        /*004c*/ 	.word	0x00000000
        /*0050*/ 	.short	0x0001
        /*0052*/ 	.short	0x0008
        /*0054*/ 	.byte	0x00, 0xf5, 0x21, 0x00


	//----- nvinfo : EIATTR_KPARAM_INFO
	.align		4
.L_17:
        /*0058*/ 	.byte	0x04, 0x17
        /*005a*/ 	.short	(.L_19 - .L_18)
.L_18:
        /*005c*/ 	.word	0x00000000
        /*0060*/ 	.short	0x0000
        /*0062*/ 	.short	0x0000
        /*0064*/ 	.byte	0x00, 0xf5, 0x21, 0x00


	//----- nvinfo : EIATTR_SPARSE_MMA_MASK
	.align		4
.L_19:
        /*0068*/ 	.byte	0x03, 0x50
        /*006a*/ 	.short	0x0000


	//----- nvinfo : EIATTR_MAXREG_COUNT
	.align		4
        /*006c*/ 	.byte	0x03, 0x1b
        /*006e*/ 	.short	0x00ff


	//----- nvinfo : EIATTR_NUM_BARRIERS
	.align		4
        /*0070*/ 	.byte	0x02, 0x4c
        /*0072*/ 	.byte	0x01
	.zero		1


	//----- nvinfo : EIATTR_MERCURY_ISA_VERSION
	.align		4
        /*0074*/ 	.byte	0x03, 0x5f
        /*0076*/ 	.short	0x0101


	//----- nvinfo : EIATTR_VRC_CTA_INIT_COUNT
	.align		4
        /*0078*/ 	.byte	0x02, 0x4a
	.zero		1
	.zero		1


	//----- nvinfo : EIATTR_EXIT_INSTR_OFFSETS
	.align		4
        /*007c*/ 	.byte	0x04, 0x1c
        /*007e*/ 	.short	(.L_21 - .L_20)


	//   ....[0]....
.L_20:
        /*0080*/ 	.word	0x00000850


	//   ....[1]....
        /*0084*/ 	.word	0x000008a0


	//----- nvinfo : EIATTR_CBANK_PARAM_SIZE
	.align		4
.L_21:
        /*0088*/ 	.byte	0x03, 0x19
        /*008a*/ 	.short	0x0024


	//----- nvinfo : EIATTR_PARAM_CBANK
	.align		4
        /*008c*/ 	.byte	0x04, 0x0a
        /*008e*/ 	.short	(.L_23 - .L_22)
	.align		4
.L_22:
        /*0090*/ 	.word	index@(.nv.constant0._Z7optMultPiS_S_iii)
        /*0094*/ 	.short	0x0380
        /*0096*/ 	.short	0x0024


	//----- nvinfo : EIATTR_SW_WAR
	.align		4
.L_23:
        /*0098*/ 	.byte	0x04, 0x36
        /*009a*/ 	.short	(.L_25 - .L_24)
.L_24:
        /*009c*/ 	.word	0x00000008
.L_25:


//--------------------- .nv.callgraph             --------------------------
	.section	.nv.callgraph,"",@"SHT_CUDA_CALLGRAPH"
	.align	4
	.sectionentsize	8
	.align		4
        /*0000*/ 	.word	0x00000000
	.align		4
        /*0004*/ 	.word	0xffffffff
	.align		4
        /*0008*/ 	.word	0x00000000
	.align		4
        /*000c*/ 	.word	0xfffffffe
	.align		4
        /*0010*/ 	.word	0x00000000
	.align		4
        /*0014*/ 	.word	0xfffffffd
	.align		4
        /*0018*/ 	.word	0x00000000
	.align		4
        /*001c*/ 	.word	0xfffffffc


//--------------------- .text._Z7optMultPiS_S_iii --------------------------
	.section	.text._Z7optMultPiS_S_iii,"ax",@progbits
	.align	128
        .global         _Z7optMultPiS_S_iii
        .type           _Z7optMultPiS_S_iii,@function
        .size           _Z7optMultPiS_S_iii,(.L_x_3 - _Z7optMultPiS_S_iii)
        .other          _Z7optMultPiS_S_iii,@"STO_CUDA_ENTRY STV_DEFAULT"
_Z7optMultPiS_S_iii:
.text._Z7optMultPiS_S_iii:
[----:B------:R-:W-:Y:S01]  /*0000*/  LDC R1, c[0x0][0x37c] ;  /* 0x0000df00ff017b82 */ /* 0x000fe20000000800 */
[----:B------:R-:W0:Y:S07]  /*0010*/  S2R R6, SR_TID.Y ;  /* 0x0000000000067919 */ /* 0x000e2e0000002200 */
[----:B------:R-:W1:Y:S01]  /*0020*/  S2UR UR6, SR_CgaCtaId ;  /* 0x00000000000679c3 */ /* 0x000e620000008800 */
[----:B------:R-:W-:Y:S01]  /*0030*/  UMOV UR4, 0x400 ;  /* 0x0000040000047882 */ /* 0x000fe20000000000 */
[----:B------:R-:W2:Y:S01]  /*0040*/  LDCU UR10, c[0x0][0x3a0] ;  /* 0x00007400ff0a77ac */ /* 0x000ea20008000800 */
[----:B------:R-:W3:Y:S01]  /*0050*/  S2R R5, SR_TID.X ;  /* 0x0000000000057919 */ /* 0x000ee20000002100 */
[----:B------:R-:W-:Y:S01]  /*0060*/  HFMA2 R23, -RZ, RZ, 0, 0 ;  /* 0x00000000ff177431 */ /* 0x000fe200000001ff */
[----:B------:R-:W-:-:S03]  /*0070*/  UIADD3 UR5, UPT, UPT, UR4, 0x1000, URZ ;  /* 0x0000100004057890 */ /* 0x000fc6000fffe0ff */
[----:B------:R-:W4:Y:S08]  /*0080*/  LDC R18, c[0x0][0x364] ;  /* 0x0000d900ff127b82 */ /* 0x000f300000000800 */
[----:B------:R-:W4:Y:S01]  /*0090*/  S2UR UR8, SR_CTAID.Y ;  /* 0x00000000000879c3 */ /* 0x000f220000002600 */
[----:B--2---:R-:W-:Y:S02]  /*00a0*/  UISETP.GE.AND UP0, UPT, UR10, 0x1, UPT ;  /* 0x000000010a00788c */ /* 0x004fe4000bf06270 */
[----:B-1----:R-:W-:-:S05]  /*00b0*/  ULEA UR4, UR6, UR4, 0x18 ;  /* 0x0000000406047291 */ /* 0x002fca000f8ec0ff */
[----:B------:R-:W1:Y:S01]  /*00c0*/  S2UR UR9, SR_CTAID.X ;  /* 0x00000000000979c3 */ /* 0x000e620000002500 */
[----:B------:R-:W-:Y:S01]  /*00d0*/  ULEA UR5, UR6, UR5, 0x18 ;  /* 0x0000000506057291 */ /* 0x000fe2000f8ec0ff */
[----:B------:R-:W2:Y:S01]  /*00e0*/  LDCU.64 UR6, c[0x0][0x358] ;  /* 0x00006b00ff0677ac */ /* 0x000ea20008000a00 */
[----:B0-----:R-:W-:-:S04]  /*00f0*/  LEA R17, R6, UR4, 0x7 ;  /* 0x0000000406117c11 */ /* 0x001fc8000f8e38ff */
[----:B------:R-:W-:Y:S01]  /*0100*/  LEA R7, R6, UR5, 0x7 ;  /* 0x0000000506077c11 */ /* 0x000fe2000f8e38ff */
[----:B------:R-:W1:Y:S01]  /*0110*/  LDC R19, c[0x0][0x360] ;  /* 0x0000d800ff137b82 */ /* 0x000e620000000800 */
[C---:B---3--:R-:W-:Y:S02]  /*0120*/  LEA R16, R5.reuse, R17, 0x2 ;  /* 0x0000001105107211 */ /* 0x048fe400078e10ff */
[----:B------:R-:W-:-:S03]  /*0130*/  LEA R7, R5, R7, 0x2 ;  /* 0x0000000705077211 */ /* 0x000fc600078e10ff */
[----:B------:R0:W-:Y:S01]  /*0140*/  STS [R16], RZ ;  /* 0x000000ff10007388 */ /* 0x0001e20000000800 */
[----:B----4-:R-:W-:-:S03]  /*0150*/  IMAD R18, R18, UR8, R6 ;  /* 0x0000000812127c24 */ /* 0x010fc6000f8e0206 */
[----:B------:R0:W-:Y:S01]  /*0160*/  STS [R7], RZ ;  /* 0x000000ff07007388 */ /* 0x0001e20000000800 */
[----:B-1----:R-:W-:Y:S01]  /*0170*/  IMAD R19, R19, UR9, R5 ;  /* 0x0000000913137c24 */ /* 0x002fe2000f8e0205 */
[----:B0-2---:R-:W-:Y:S06]  /*0180*/  BRA.U !UP0, `(.L_x_0) ;  /* 0x0000000508a47547 */ /* 0x005fec000b800000 */
[----:B------:R-:W0:Y:S01]  /*0190*/  LDC R2, c[0x0][0x39c] ;  /* 0x0000e700ff027b82 */ /* 0x000e220000000800 */
[----:B------:R-:W1:Y:S01]  /*01a0*/  LDCU UR8, c[0x0][0x39c] ;  /* 0x00007380ff0877ac */ /* 0x000e620008000800 */
[----:B------:R-:W-:Y:S01]  /*01b0*/  LEA R4, R5, UR5, 0x2 ;  /* 0x0000000505047c11 */ /* 0x000fe2000f8e10ff */
[----:B------:R-:W-:Y:S01]  /*01c0*/  IMAD R0, R18, UR10, R5 ;  /* 0x0000000a12007c24 */ /* 0x000fe2000f8e0205 */
[----:B------:R-:W-:Y:S01]  /*01d0*/  MOV R23, RZ ;  /* 0x000000ff00177202 */ /* 0x000fe20000000f00 */
[----:B------:R-:W-:Y:S01]  /*01e0*/  UIADD3 UR4, UPT, UPT, UR10, 0x1f, URZ ;  /* 0x0000001f0a047890 */ /* 0x000fe2000fffe0ff */
[----:B------:R-:W2:Y:S02]  /*01f0*/  LDCU UR11, c[0x0][0x3a0] ;  /* 0x00007400ff0b77ac */ /* 0x000ea40008000800 */
[----:B------:R-:W3:Y:S01]  /*0200*/  LDC.64 R20, c[0x0][0x380] ;  /* 0x0000e000ff147b82 */ /* 0x000ee20000000a00 */
[----:B------:R-:W-:Y:S01]  /*0210*/  USHF.R.U32.HI UR4, URZ, 0x5, UR4 ;  /* 0x00000005ff047899 */ /* 0x000fe20008011604 */
[----:B------:R-:W4:Y:S03]  /*0220*/  LDCU UR9, c[0x0][0x398] ;  /* 0x00007300ff0977ac */ /* 0x000f260008000800 */
[----:B------:R-:W-:Y:S01]  /*0230*/  UIADD3 UR4, UPT, UPT, -UR4, URZ, URZ ;  /* 0x000000ff04047290 */ /* 0x000fe2000fffe1ff */
[----:B-1----:R-:W-:-:S11]  /*0240*/  IMAD R3, R6, UR8, R19 ;  /* 0x0000000806037c24 */ /* 0x002fd6000f8e0213 */
.L_x_1:
[----:B--2---:R-:W-:Y:S01]  /*0250*/  ISETP.GE.AND P0, PT, R6, UR11, PT ;  /* 0x0000000b06007c0c */ /* 0x004fe2000bf06270 */
[----:B------:R-:W-:Y:S01]  /*0260*/  HFMA2 R22, -RZ, RZ, 0, 0 ;  /* 0x00000000ff167431 */ /* 0x000fe200000001ff */
[----:B------:R-:W-:Y:S01]  /*0270*/  ISETP.GE.AND P1, PT, R5, UR11, PT ;  /* 0x0000000b05007c0c */ /* 0x000fe2000bf26270 */
[----:B---3--:R-:W-:Y:S01]  /*0280*/  IMAD.WIDE R8, R0, 0x4, R20 ;  /* 0x0000000400087825 */ /* 0x008fe200078e0214 */
[----:B0-----:R-:W-:Y:S02]  /*0290*/  ISETP.GE.OR P0, PT, R19, R2, P0 ;  /* 0x000000021300720c */ /* 0x001fe40000706670 */
[----:B----4-:R-:W-:Y:S02]  /*02a0*/  ISETP.GE.OR P1, PT, R18, UR9, P1 ;  /* 0x0000000912007c0c */ /* 0x010fe40008f26670 */
[----:B------:R-:W-:-:S09]  /*02b0*/  MOV R27, RZ ;  /* 0x000000ff001b7202 */ /* 0x000fd20000000f00 */
[----:B------:R-:W0:Y:S02]  /*02c0*/  @!P0 LDC.64 R10, c[0x0][0x388] ;  /* 0x0000e200ff0a8b82 */ /* 0x000e240000000a00 */
[----:B------:R-:W2:Y:S01]  /*02d0*/  @!P1 LDG.E R27, desc[UR6][R8.64] ;  /* 0x00000006081b9981 */ /* 0x000ea2000c1e1900 */
[----:B0-----:R-:W-:-:S05]  /*02e0*/  @!P0 IMAD.WIDE R10, R3, 0x4, R10 ;  /* 0x00000004030a8825 */ /* 0x001fca00078e020a */
[----:B------:R-:W3:Y:S04]  /*02f0*/  @!P0 LDG.E R22, desc[UR6][R10.64] ;  /* 0x000000060a168981 */ /* 0x000ee8000c1e1900 */
[----:B--2---:R-:W-:Y:S04]  /*0300*/  STS [R16], R27 ;  /* 0x0000001b10007388 */ /* 0x004fe80000000800 */
[----:B---3--:R-:W-:Y:S01]  /*0310*/  STS [R7], R22 ;  /* 0x0000001607007388 */ /* 0x008fe20000000800 */
[----:B------:R-:W-:Y:S06]  /*0320*/  BAR.SYNC.DEFER_BLOCKING 0x0 ;  /* 0x0000000000007b1d */ /* 0x000fec0000010000 */
[----:B------:R-:W-:Y:S04]  /*0330*/  LDS R26, [R4] ;  /* 0x00000000041a7984 */ /* 0x000fe80000000800 */
[----:B------:R-:W0:Y:S04]  /*0340*/  LDS.128 R12, [R17] ;  /* 0x00000000110c7984 */ /* 0x000e280000000c00 */
[----:B------:R-:W1:Y:S04]  /*0350*/  LDS R28, [R4+0x80] ;  /* 0x00008000041c7984 */ /* 0x000e680000000800 */
[----:B------:R-:W2:Y:S04]  /*0360*/  LDS R25, [R4+0x100] ;  /* 0x0001000004197984 */ /* 0x000ea80000000800 */
[----:B------:R-:W3:Y:S04]  /*0370*/  LDS R24, [R4+0x180] ;  /* 0x0001800004187984 */ /* 0x000ee80000000800 */
[----:B------:R-:W-:Y:S04]  /*0380*/  LDS.128 R8, [R17+0x10] ;  /* 0x0000100011087984 */ /* 0x000fe80000000c00 */
[----:B------:R-:W-:Y:S04]  /*0390*/  LDS R22, [R4+0x280] ;  /* 0x0002800004167984 */ /* 0x000fe80000000800 */
[----:B------:R-:W-:Y:S01]  /*03a0*/  LDS R27, [R4+0xc00] ;  /* 0x000c0000041b7984 */ /* 0x000fe20000000800 */
[----:B0-----:R-:W-:-:S03]  /*03b0*/  IMAD R12, R12, R26, R23 ;  /* 0x0000001a0c0c7224 */ /* 0x001fc600078e0217 */
[----:B------:R-:W0:Y:S01]  /*03c0*/  LDS R23, [R4+0x200] ;  /* 0x0002000004177984 */ /* 0x000e220000000800 */
[----:B-1----:R-:W-:-:S03]  /*03d0*/  IMAD R12, R28, R13, R12 ;  /* 0x0000000d1c0c7224 */ /* 0x002fc600078e020c */
[----:B------:R-:W-:Y:S01]  /*03e0*/  LDS R26, [R4+0xb80] ;  /* 0x000b8000041a7984 */ /* 0x000fe20000000800 */
[----:B--2---:R-:W-:-:S03]  /*03f0*/  IMAD R12, R25, R14, R12 ;  /* 0x0000000e190c7224 */ /* 0x004fc600078e020c */
[----:B------:R-:W1:Y:S01]  /*0400*/  LDS R25, [R4+0x300] ;  /* 0x0003000004197984 */ /* 0x000e620000000800 */
[----:B---3--:R-:W-:-:S03]  /*0410*/  IMAD R12, R24, R15, R12 ;  /* 0x0000000f180c7224 */ /* 0x008fc600078e020c */
[----:B------:R-:W2:Y:S01]  /*0420*/  LDS R24, [R4+0x380] ;  /* 0x0003800004187984 */ /* 0x000ea20000000800 */
[----:B0-----:R-:W-:-:S03]  /*0430*/  IMAD R8, R8, R23, R12 ;  /* 0x0000001708087224 */ /* 0x001fc600078e020c */
[----:B------:R-:W-:Y:S04]  /*0440*/  LDS R23, [R4+0x400] ;  /* 0x0004000004177984 */ /* 0x000fe80000000800 */
[----:B------:R-:W0:Y:S01]  /*0450*/  LDS.128 R12, [R17+0x20] ;  /* 0x00002000110c7984 */ /* 0x000e220000000c00 */
[----:B------:R-:W-:-:S03]  /*0460*/  IMAD R8, R22, R9, R8 ;  /* 0x0000000916087224 */ /* 0x000fc600078e0208 */
[----:B------:R-:W3:Y:S01]  /*0470*/  LDS R22, [R4+0x480] ;  /* 0x0004800004167984 */ /* 0x000ee20000000800 */
[----:B-1----:R-:W-:-:S03]  /*0480*/  IMAD R8, R25, R10, R8 ;  /* 0x0000000a19087224 */ /* 0x002fc600078e0208 */
[----:B------:R-:W1:Y:S01]  /*0490*/  LDS R25, [R4+0x500] ;  /* 0x0005000004197984 */ /* 0x000e620000000800 */
[----:B--2---:R-:W-:-:S03]  /*04a0*/  IMAD R8, R24, R11, R8 ;  /* 0x0000000b18087224 */ /* 0x004fc600078e0208 */
[----:B------:R-:W2:Y:S01]  /*04b0*/  LDS R24, [R4+0x580] ;  /* 0x0005800004187984 */ /* 0x000ea20000000800 */
[----:B0-----:R-:W-:-:S03]  /*04c0*/  IMAD R12, R12, R23, R8 ;  /* 0x000000170c0c7224 */ /* 0x001fc600078e0208 */
[----:B------:R-:W-:Y:S04]  /*04d0*/  LDS R23, [R4+0x600] ;  /* 0x0006000004177984 */ /* 0x000fe80000000800 */
[----:B------:R-:W0:Y:S01]  /*04e0*/  LDS.128 R8, [R17+0x30] ;  /* 0x0000300011087984 */ /* 0x000e220000000c00 */
[----:B---3--:R-:W-:-:S03]  /*04f0*/  IMAD R12, R22, R13, R12 ;  /* 0x0000000d160c7224 */ /* 0x008fc600078e020c */
        /* <DEDUP_REMOVED lines=22> */
[----:B------:R-:W-:Y:S01]  /*0660*/  LDS R24, [R4+0xc80] ;  /* 0x000c800004187984 */ /* 0x000fe20000000800 */
[----:B0-----:R-:W-:-:S03]  /*0670*/  IMAD R8, R8, R23, R12 ;  /* 0x0000001708087224 */ /* 0x001fc600078e020c */
[----:B------:R-:W0:Y:S01]  /*0680*/  LDS.128 R12, [R17+0x60] ;  /* 0x00006000110c7984 */ /* 0x000e220000000c00 */
[----:B---3--:R-:W-:-:S03]  /*0690*/  IMAD R8, R22, R9, R8 ;  /* 0x0000000916087224 */ /* 0x008fc600078e0208 */
[----:B------:R-:W2:Y:S01]  /*06a0*/  LDS R23, [R4+0xd00] ;  /* 0x000d000004177984 */ /* 0x000ea20000000800 */
[----:B-1----:R-:W-:-:S03]  /*06b0*/  IMAD R8, R25, R10, R8 ;  /* 0x0000000a19087224 */ /* 0x002fc600078e0208 */
[----:B------:R-:W1:Y:S01]  /*06c0*/  LDS R22, [R4+0xd80] ;  /* 0x000d800004167984 */ /* 0x000e620000000800 */
[----:B------:R-:W-:-:S03]  /*06d0*/  IMAD R8, R26, R11, R8 ;  /* 0x0000000b1a087224 */ /* 0x000fc600078e0208 */
[----:B------:R-:W-:Y:S04]  /*06e0*/  LDS R25, [R4+0xe00] ;  /* 0x000e000004197984 */ /* 0x000fe80000000800 */
[----:B------:R-:W-:Y:S01]  /*06f0*/  LDS R26, [R4+0xe80] ;  /* 0x000e8000041a7984 */ /* 0x000fe20000000800 */
[----:B0-----:R-:W-:-:S03]  /*0700*/  IMAD R12, R12, R27, R8 ;  /* 0x0000001b0c0c7224 */ /* 0x001fc600078e0208 */
[----:B------:R-:W0:Y:S01]  /*0710*/  LDS.128 R8, [R17+0x70] ;  /* 0x0000700011087984 */ /* 0x000e220000000c00 */
[----:B------:R-:W-:-:S03]  /*0720*/  IMAD R24, R24, R13, R12 ;  /* 0x0000000d18187224 */ /* 0x000fc600078e020c */
[----:B------:R-:W3:Y:S04]  /*0730*/  LDS R13, [R4+0xf00] ;  /* 0x000f0000040d7984 */ /* 0x000ee80000000800 */
[----:B------:R-:W4:Y:S01]  /*0740*/  LDS R12, [R4+0xf80] ;  /* 0x000f8000040c7984 */ /* 0x000f220000000800 */
[----:B--2---:R-:W-:Y:S01]  /*0750*/  IMAD R14, R23, R14, R24 ;  /* 0x0000000e170e7224 */ /* 0x004fe200078e0218 */
[----:B------:R-:W-:-:S03]  /*0760*/  UIADD3 UR4, UPT, UPT, UR4, 0x1, URZ ;  /* 0x0000000104047890 */ /* 0x000fc6000fffe0ff */
[----:B-1----:R-:W-:Y:S01]  /*0770*/  IMAD R14, R22, R15, R14 ;  /* 0x0000000f160e7224 */ /* 0x002fe200078e020e */
[----:B------:R-:W-:Y:S01]  /*0780*/  UISETP.NE.AND UP0, UPT, UR4, URZ, UPT ;  /* 0x000000ff0400728c */ /* 0x000fe2000bf05270 */
[----:B------:R-:W-:Y:S02]  /*0790*/  IADD3 R6, PT, PT, R6, 0x20, RZ ;  /* 0x0000002006067810 */ /* 0x000fe40007ffe0ff */
[----:B------:R-:W-:Y:S02]  /*07a0*/  IADD3 R0, PT, PT, R0, 0x20, RZ ;  /* 0x0000002000007810 */ /* 0x000fe40007ffe0ff */
[----:B------:R-:W-:Y:S02]  /*07b0*/  IADD3 R5, PT, PT, R5, 0x20, RZ ;  /* 0x0000002005057810 */ /* 0x000fe40007ffe0ff */
[----:B------:R-:W-:Y:S01]  /*07c0*/  LEA R3, R2, R3, 0x5 ;  /* 0x0000000302037211 */ /* 0x000fe200078e28ff */
[----:B0-----:R-:W-:-:S04]  /*07d0*/  IMAD R8, R8, R25, R14 ;  /* 0x0000001908087224 */ /* 0x001fc800078e020e */
[----:B------:R-:W-:-:S04]  /*07e0*/  IMAD R8, R26, R9, R8 ;  /* 0x000000091a087224 */ /* 0x000fc800078e0208 */
[----:B---3--:R-:W-:-:S04]  /*07f0*/  IMAD R8, R13, R10, R8 ;  /* 0x0000000a0d087224 */ /* 0x008fc800078e0208 */
[----:B----4-:R-:W-:Y:S01]  /*0800*/  IMAD R23, R12, R11, R8 ;  /* 0x0000000b0c177224 */ /* 0x010fe200078e0208 */
[----:B------:R-:W-:Y:S06]  /*0810*/  BRA.U UP0, `(.L_x_1) ;  /* 0xfffffff9008c7547 */ /* 0x000fec000b83ffff */
.L_x_0:
[----:B------:R-:W0:Y:S02]  /*0820*/  LDCU.64 UR4, c[0x0][0x398] ;  /* 0x00007300ff0477ac */ /* 0x000e240008000a00 */
[----:B0-----:R-:W-:-:S04]  /*0830*/  ISETP.GE.AND P0, PT, R19, UR5, PT ;  /* 0x0000000513007c0c */ /* 0x001fc8000bf06270 */
[----:B------:R-:W-:-:S13]  /*0840*/  ISETP.GE.OR P0, PT, R18, UR4, P0 ;  /* 0x0000000412007c0c */ /* 0x000fda0008706670 */
[----:B------:R-:W-:Y:S05]  /*0850*/  @P0 EXIT ;  /* 0x000000000000094d */ /* 0x000fea0003800000 */
[----:B------:R-:W0:Y:S01]  /*0860*/  LDC.64 R2, c[0x0][0x390] ;  /* 0x0000e400ff027b82 */ /* 0x000e220000000a00 */
[----:B------:R-:W-:-:S04]  /*0870*/  IMAD R19, R18, UR5, R19 ;  /* 0x0000000512137c24 */ /* 0x000fc8000f8e0213 */
[----:B0-----:R-:W-:-:S05]  /*0880*/  IMAD.WIDE R2, R19, 0x4, R2 ;  /* 0x0000000413027825 */ /* 0x001fca00078e0202 */
[----:B------:R-:W-:Y:S01]  /*0890*/  STG.E desc[UR6][R2.64], R23 ;  /* 0x0000001702007986 */ /* 0x000fe2000c101906 */
[----:B------:R-:W-:Y:S05]  /*08a0*/  EXIT ;  /* 0x000000000000794d */ /* 0x000fea0003800000 */
.L_x_2:
[----:B------:R-:W-:-:S00]  /*08b0*/  BRA `(.L_x_2) ;  /* 0xfffffffc00fc7947 */ /* 0x000fc0000383ffff */
[----:B------:R-:W-:-:S00]  /*08c0*/  NOP ;  /* 0x0000000000007918 */ /* 0x000fc00000000000 */
        /* <DEDUP_REMOVED lines=11> */
.L_x_3:


//--------------------- .nv.shared._Z7optMultPiS_S_iii --------------------------
	.section	.nv.shared._Z7optMultPiS_S_iii,"aw",@nobits
	.sectionflags	@""
	.align	4
.nv.shared._Z7optMultPiS_S_iii:
	.zero		9216


//--------------------- .nv.shared.reserved.0     --------------------------
	.section	.nv.shared.reserved.0,"aw",@nobits
	.weak		__nv_reservedSMEM_offset_0_alias
	.size		__nv_reservedSMEM_offset_0_alias, 0, 64
	.other		__nv_reservedSMEM_offset_0_alias,@"STO_CUDA_RESERVED_SHARED STV_DEFAULT"
__nv_reservedSMEM_offset_0_alias:
	.zero		0
	.zero		64


//--------------------- .nv.constant0._Z7optMultPiS_S_iii --------------------------
	.section	.nv.constant0._Z7optMultPiS_S_iii,"a",@progbits
	.sectionflags	@""
	.align	4
.nv.constant0._Z7optMultPiS_S_iii:
	.zero		932


//--------------------- SYMBOLS --------------------------

	.type		.nv.reservedSmem.offset0,@object
	.size		.nv.reservedSmem.offset0,0x4
	.type		.nv.reservedSmem.cap,@object
	.size		.nv.reservedSmem.cap,0x4
